//
// Generated by NVIDIA NVVM Compiler
//
// Compiler Build ID: CL-36424714
// Cuda compilation tools, release 13.0, V13.0.88
// Based on NVVM 20.0.0
//

.version 9.0
.target sm_100
.address_size 64

	// .globl	_Z17BfsFrontierKernel8CSRGraphPjS0_S0_jS0_j
// _ZZ17BfsFrontierKernel8CSRGraphPjS0_S0_jS0_jE20shared_curr_frontier has been demoted
// _ZZ17BfsFrontierKernel8CSRGraphPjS0_S0_jS0_jE24shared_num_curr_frontier has been demoted
// _ZZ17BfsFrontierKernel8CSRGraphPjS0_S0_jS0_jE32shared_curr_frontier_start_index has been demoted

.visible .entry _Z17BfsFrontierKernel8CSRGraphPjS0_S0_jS0_j(
	.param .align 8 .b8 _Z17BfsFrontierKernel8CSRGraphPjS0_S0_jS0_j_param_0[16],
	.param .u64 .ptr .align 1 _Z17BfsFrontierKernel8CSRGraphPjS0_S0_jS0_j_param_1,
	.param .u64 .ptr .align 1 _Z17BfsFrontierKernel8CSRGraphPjS0_S0_jS0_j_param_2,
	.param .u64 .ptr .align 1 _Z17BfsFrontierKernel8CSRGraphPjS0_S0_jS0_j_param_3,
	.param .u32 _Z17BfsFrontierKernel8CSRGraphPjS0_S0_jS0_j_param_4,
	.param .u64 .ptr .align 1 _Z17BfsFrontierKernel8CSRGraphPjS0_S0_jS0_j_param_5,
	.param .u32 _Z17BfsFrontierKernel8CSRGraphPjS0_S0_jS0_j_param_6
)
{
	.reg .pred 	%p<10>;
	.reg .b32 	%r<36>;
	.reg .b64 	%rd<27>;
	// demoted variable
	.shared .align 4 .b8 _ZZ17BfsFrontierKernel8CSRGraphPjS0_S0_jS0_jE20shared_curr_frontier[8];
	// demoted variable
	.shared .align 4 .u32 _ZZ17BfsFrontierKernel8CSRGraphPjS0_S0_jS0_jE24shared_num_curr_frontier;
	// demoted variable
	.shared .align 4 .u32 _ZZ17BfsFrontierKernel8CSRGraphPjS0_S0_jS0_jE32shared_curr_frontier_start_index;
	ld.param.u64 	%rd3, [_Z17BfsFrontierKernel8CSRGraphPjS0_S0_jS0_j_param_0];
	ld.param.u64 	%rd4, [_Z17BfsFrontierKernel8CSRGraphPjS0_S0_jS0_j_param_0+8];
	ld.param.u64 	%rd8, [_Z17BfsFrontierKernel8CSRGraphPjS0_S0_jS0_j_param_1];
	ld.param.u64 	%rd9, [_Z17BfsFrontierKernel8CSRGraphPjS0_S0_jS0_j_param_2];
	ld.param.u64 	%rd10, [_Z17BfsFrontierKernel8CSRGraphPjS0_S0_jS0_j_param_3];
	ld.param.u32 	%r13, [_Z17BfsFrontierKernel8CSRGraphPjS0_S0_jS0_j_param_4];
	ld.param.u64 	%rd11, [_Z17BfsFrontierKernel8CSRGraphPjS0_S0_jS0_j_param_5];
	ld.param.u32 	%r14, [_Z17BfsFrontierKernel8CSRGraphPjS0_S0_jS0_j_param_6];
	cvta.to.global.u64 	%rd1, %rd10;
	cvta.to.global.u64 	%rd2, %rd11;
	mov.u32 	%r35, %tid.x;
	setp.ne.s32 	%p1, %r35, 0;
	@%p1 bra 	$L__BB0_2;
	mov.b32 	%r15, 0;
	st.shared.u32 	[_ZZ17BfsFrontierKernel8CSRGraphPjS0_S0_jS0_jE24shared_num_curr_frontier], %r15;
$L__BB0_2:
	bar.sync 	0;
	mov.u32 	%r16, %ctaid.x;
	mov.u32 	%r2, %ntid.x;
	mad.lo.s32 	%r3, %r16, %r2, %r35;
	setp.ge.u32 	%p2, %r3, %r13;
	@%p2 bra 	$L__BB0_10;
	cvta.to.global.u64 	%rd12, %rd3;
	cvta.to.global.u64 	%rd13, %rd9;
	mul.wide.u32 	%rd14, %r3, 4;
	add.s64 	%rd15, %rd13, %rd14;
	ld.global.u32 	%r17, [%rd15];
	mul.wide.u32 	%rd16, %r17, 4;
	add.s64 	%rd17, %rd12, %rd16;
	ld.global.u32 	%r34, [%rd17];
	add.s32 	%r18, %r17, 1;
	mul.wide.u32 	%rd18, %r18, 4;
	add.s64 	%rd5, %rd12, %rd18;
	ld.global.u32 	%r19, [%rd5];
	setp.ge.u32 	%p3, %r34, %r19;
	@%p3 bra 	$L__BB0_10;
	cvta.to.global.u64 	%rd6, %rd4;
	cvta.to.global.u64 	%rd7, %rd8;
$L__BB0_5:
	mul.wide.u32 	%rd19, %r34, 4;
	add.s64 	%rd20, %rd6, %rd19;
	ld.global.u32 	%r6, [%rd20];
	mul.wide.u32 	%rd21, %r6, 4;
	add.s64 	%rd22, %rd7, %rd21;
	atom.relaxed.global.cas.b32 	%r20, [%rd22], -1, %r14;
	setp.ne.s32 	%p4, %r20, -1;
	@%p4 bra 	$L__BB0_9;
	atom.shared.add.u32 	%r7, [_ZZ17BfsFrontierKernel8CSRGraphPjS0_S0_jS0_jE24shared_num_curr_frontier], 1;
	setp.gt.u32 	%p5, %r7, 1;
	@%p5 bra 	$L__BB0_8;
	shl.b32 	%r23, %r7, 2;
	mov.u32 	%r24, _ZZ17BfsFrontierKernel8CSRGraphPjS0_S0_jS0_jE20shared_curr_frontier;
	add.s32 	%r25, %r24, %r23;
	st.shared.u32 	[%r25], %r6;
	bra.uni 	$L__BB0_9;
$L__BB0_8:
	mov.b32 	%r21, 2;
	st.shared.u32 	[_ZZ17BfsFrontierKernel8CSRGraphPjS0_S0_jS0_jE24shared_num_curr_frontier], %r21;
	atom.global.add.u32 	%r22, [%rd2], 1;
	mul.wide.u32 	%rd23, %r22, 4;
	add.s64 	%rd24, %rd1, %rd23;
	st.global.u32 	[%rd24], %r6;
$L__BB0_9:
	add.s32 	%r34, %r34, 1;
	ld.global.u32 	%r26, [%rd5];
	setp.lt.u32 	%p6, %r34, %r26;
	@%p6 bra 	$L__BB0_5;
$L__BB0_10:
	setp.ne.s32 	%p7, %r35, 0;
	bar.sync 	0;
	@%p7 bra 	$L__BB0_12;
	ld.shared.u32 	%r27, [_ZZ17BfsFrontierKernel8CSRGraphPjS0_S0_jS0_jE24shared_num_curr_frontier];
	atom.global.add.u32 	%r28, [%rd2], %r27;
	st.shared.u32 	[_ZZ17BfsFrontierKernel8CSRGraphPjS0_S0_jS0_jE32shared_curr_frontier_start_index], %r28;
$L__BB0_12:
	bar.sync 	0;
	ld.shared.u32 	%r9, [_ZZ17BfsFrontierKernel8CSRGraphPjS0_S0_jS0_jE24shared_num_curr_frontier];
	setp.ge.u32 	%p8, %r35, %r9;
	@%p8 bra 	$L__BB0_15;
	ld.shared.u32 	%r10, [_ZZ17BfsFrontierKernel8CSRGraphPjS0_S0_jS0_jE32shared_curr_frontier_start_index];
	mov.u32 	%r31, _ZZ17BfsFrontierKernel8CSRGraphPjS0_S0_jS0_jE20shared_curr_frontier;
$L__BB0_14:
	add.s32 	%r29, %r10, %r35;
	shl.b32 	%r30, %r35, 2;
	add.s32 	%r32, %r31, %r30;
	ld.shared.u32 	%r33, [%r32];
	mul.wide.u32 	%rd25, %r29, 4;
	add.s64 	%rd26, %rd1, %rd25;
	st.global.u32 	[%rd26], %r33;
	add.s32 	%r35, %r35, %r2;
	setp.lt.u32 	%p9, %r35, %r9;
	@%p9 bra 	$L__BB0_14;
$L__BB0_15:
	ret;

}


// ===== COMPILED SASS (sm_100) =====

	.target	sm_100

	.elftype	@"ET_EXEC"


//--------------------- .note.nv.tkinfo           --------------------------
	.section	.note.nv.tkinfo,"",@"SHT_NOTE"
	.sectionflags	@"SHF_NOTE_NV_TKINFO"
	.tkinfo
        /*0018*/ 	.word	0x00000002
        /*0030*/ 	.string	""
        /*0030*/ 	.string	"ptxas"
        /*0030*/ 	.string	"Cuda compilation tools, release 13.0, V13.0.88"
        /*0030*/ 	.string	"Build cuda_13.0.r13.0/compiler.36424714_0"
        /*0030*/ 	.string	"-arch sm_100 -m 64 "



//--------------------- .note.nv.cuinfo           --------------------------
	.section	.note.nv.cuinfo,"",@"SHT_NOTE"
	.sectionflags	@"SHF_NOTE_NV_CUINFO"
        /*0018*/ 	.short	0x0002
        /*001a*/ 	.short	0x0064
        /*001c*/ 	.short	0x0082
	.zero		2


//--------------------- .nv.info                  --------------------------
	.section	.nv.info,"",@"SHT_CUDA_INFO"
	.align	4


	//----- nvinfo : EIATTR_REGCOUNT
	.align		4
        /*0000*/ 	.byte	0x04, 0x2f
        /*0002*/ 	.short	(.L_1 - .L_0)
	.align		4
.L_0:
        /*0004*/ 	.word	index@(_Z17BfsFrontierKernel8CSRGraphPjS0_S0_jS0_j)
        /*0008*/ 	.word	0x0000001e


	//----- nvinfo : EIATTR_FRAME_SIZE
	.align		4
.L_1:
        /*000c*/ 	.byte	0x04, 0x11
        /*000e*/ 	.short	(.L_3 - .L_2)
	.align		4
.L_2:
        /*0010*/ 	.word	index@(_Z17BfsFrontierKernel8CSRGraphPjS0_S0_jS0_j)
        /*0014*/ 	.word	0x00000000


	//----- nvinfo : EIATTR_MIN_STACK_SIZE
	.align		4
.L_3:
        /*0018*/ 	.byte	0x04, 0x12
        /*001a*/ 	.short	(.L_5 - .L_4)
	.align		4
.L_4:
        /*001c*/ 	.word	index@(_Z17BfsFrontierKernel8CSRGraphPjS0_S0_jS0_j)
        /*0020*/ 	.word	0x00000000
.L_5:


//--------------------- .nv.compat                --------------------------
	.section	.nv.compat,"",@"SHT_CUDA_COMPAT_INFO"
	.align	4
        /*0000*/ 	.byte	0x02, 0x09, 0x00, 0x00, 0x02, 0x02, 0x01, 0x00, 0x02, 0x05, 0x05, 0x00, 0x03, 0x07, 0x01, 0x01
        /*0010*/ 	.byte	0x02, 0x03, 0x00, 0x00, 0x02, 0x06, 0x01, 0x00, 0x04, 0x0b, 0x08, 0x00, 0x09, 0x00, 0x00, 0x00
        /*0020*/ 	.byte	0x00, 0x00, 0x00, 0x00


//--------------------- .nv.info._Z17BfsFrontierKernel8CSRGraphPjS0_S0_jS0_j --------------------------
	.section	.nv.info._Z17BfsFrontierKernel8CSRGraphPjS0_S0_jS0_j,"",@"SHT_CUDA_INFO"
	.sectionflags	@""
	.align	4


	//----- nvinfo : EIATTR_CUDA_API_VERSION
	.align		4
        /*0000*/ 	.byte	0x04, 0x37
        /*0002*/ 	.short	(.L_7 - .L_6)
.L_6:
        /*0004*/ 	.word	0x00000082


	//----- nvinfo : EIATTR_KPARAM_INFO
	.align		4
.L_7:
        /*0008*/ 	.byte	0x04, 0x17
        /*000a*/ 	.short	(.L_9 - .L_8)
.L_8:
        /*000c*/ 	.word	0x00000000
        /*0010*/ 	.short	0x0006
        /*0012*/ 	.short	0x0038
        /*0014*/ 	.byte	0x00, 0xf0, 0x11, 0x00


	//----- nvinfo : EIATTR_KPARAM_INFO
	.align		4
.L_9:
        /*0018*/ 	.byte	0x04, 0x17
        /*001a*/ 	.short	(.L_11 - .L_10)
.L_10:
        /*001c*/ 	.word	0x00000000
        /*0020*/ 	.short	0x0005
        /*0022*/ 	.short	0x0030
        /*0024*/ 	.byte	0x00, 0xf5, 0x21, 0x00


	//----- nvinfo : EIATTR_KPARAM_INFO
	.align		4
.L_11:
        /*0028*/ 	.byte	0x04, 0x17
        /*002a*/ 	.short	(.L_13 - .L_12)
.L_12:
        /*002c*/ 	.word	0x00000000
        /*0030*/ 	.short	0x0004
        /*0032*/ 	.short	0x0028
        /*0034*/ 	.byte	0x00, 0xf0, 0x11, 0x00


	//----- nvinfo : EIATTR_KPARAM_INFO
	.align		4
.L_13:
        /*0038*/ 	.byte	0x04, 0x17
        /*003a*/ 	.short	(.L_15 - .L_14)
.L_14:
        /*003c*/ 	.word	0x00000000
        /*0040*/ 	.short	0x0003
        /*0042*/ 	.short	0x0020
        /*0044*/ 	.byte	0x00, 0xf5, 0x21, 0x00


	//----- nvinfo : EIATTR_KPARAM_INFO
	.align		4
.L_15:
        /*0048*/ 	.byte	0x04, 0x17
        /*004a*/ 	.short	(.L_17 - .L_16)
.L_16:
        /*004c*/ 	.word	0x00000000
        /*0050*/ 	.short	0x0002
        /*0052*/ 	.short	0x0018
        /*0054*/ 	.byte	0x00, 0xf5, 0x21, 0x00


	//----- nvinfo : EIATTR_KPARAM_INFO
	.align		4
.L_17:
        /*0058*/ 	.byte	0x04, 0x17
        /*005a*/ 	.short	(.L_19 - .L_18)
.L_18:
        /*005c*/ 	.word	0x00000000
        /*0060*/ 	.short	0x0001
        /*0062*/ 	.short	0x0010
        /*0064*/ 	.byte	0x00, 0xf5, 0x21, 0x00


	//----- nvinfo : EIATTR_KPARAM_INFO
	.align		4
.L_19:
        /*0068*/ 	.byte	0x04, 0x17
        /*006a*/ 	.short	(.L_21 - .L_20)
.L_20:
        /*006c*/ 	.word	0x00000000
        /*0070*/ 	.short	0x0000
        /*0072*/ 	.short	0x0000
        /*0074*/ 	.byte	0x00, 0xf0, 0x41, 0x00


	//----- nvinfo : EIATTR_SPARSE_MMA_MASK
	.align		4
.L_21:
        /*0078*/ 	.byte	0x03, 0x50
        /*007a*/ 	.short	0x0000


	//----- nvinfo : EIATTR_MAXREG_COUNT
	.align		4
        /*007c*/ 	.byte	0x03, 0x1b
        /*007e*/ 	.short	0x00ff


	//----- nvinfo : EIATTR_NUM_BARRIERS
	.align		4
        /*0080*/ 	.byte	0x02, 0x4c
        /*0082*/ 	.byte	0x01
	.zero		1


	//----- nvinfo : EIATTR_MERCURY_ISA_VERSION
	.align		4
        /*0084*/ 	.byte	0x03, 0x5f
        /*0086*/ 	.short	0x0101


	//----- nvinfo : EIATTR_INT_WARP_WIDE_INSTR_OFFSETS
	.align		4
        /*0088*/ 	.byte	0x04, 0x31
        /*008a*/ 	.short	(.L_23 - .L_22)


	//   ....[0]....
.L_22:
        /*008c*/ 	.word	0x00000280


	//   ....[1]....
        /*0090*/ 	.word	0x00000340


	//   ....[2]....
        /*0094*/ 	.word	0x000003b0


	//   ....[3]....
        /*0098*/ 	.word	0x00000460


	//   ....[4]....
        /*009c*/ 	.word	0x00000590


	//   ....[5]....
        /*00a0*/ 	.word	0x00000630


	//----- nvinfo : EIATTR_VRC_CTA_INIT_COUNT
	.align		4
.L_23:
        /*00a4*/ 	.byte	0x02, 0x4a
	.zero		1
	.zero		1


	//----- nvinfo : EIATTR_EXIT_INSTR_OFFSETS
	.align		4
        /*00a8*/ 	.byte	0x04, 0x1c
        /*00aa*/ 	.short	(.L_25 - .L_24)


	//   ....[0]....
.L_24:
        /*00ac*/ 	.word	0x000006d0


	//   ....[1]....
        /*00b0*/ 	.word	0x00000770


	//----- nvinfo : EIATTR_CRS_STACK_SIZE
	.align		4
.L_25:
        /*00b4*/ 	.byte	0x04, 0x1e
        /*00b6*/ 	.short	(.L_27 - .L_26)
.L_26:
        /*00b8*/ 	.word	0x00000000


	//----- nvinfo : EIATTR_CBANK_PARAM_SIZE
	.align		4
.L_27:
        /*00bc*/ 	.byte	0x03, 0x19
        /*00be*/ 	.short	0x003c


	//----- nvinfo : EIATTR_PARAM_CBANK
	.align		4
        /*00c0*/ 	.byte	0x04, 0x0a
        /*00c2*/ 	.short	(.L_29 - .L_28)
	.align		4
.L_28:
        /*00c4*/ 	.word	index@(.nv.constant0._Z17BfsFrontierKernel8CSRGraphPjS0_S0_jS0_j)
        /*00c8*/ 	.short	0x0380
        /*00ca*/ 	.short	0x003c


	//----- nvinfo : EIATTR_SW_WAR
	.align		4
.L_29:
        /*00cc*/ 	.byte	0x04, 0x36
        /*00ce*/ 	.short	(.L_31 - .L_30)
.L_30:
        /*00d0*/ 	.word	0x00000008
.L_31:


//--------------------- .nv.callgraph             --------------------------
	.section	.nv.callgraph,"",@"SHT_CUDA_CALLGRAPH"
	.align	4
	.sectionentsize	8
	.align		4
        /*0000*/ 	.word	0x00000000
	.align		4
        /*0004*/ 	.word	0xffffffff
	.align		4
        /*0008*/ 	.word	0x00000000
	.align		4
        /*000c*/ 	.word	0xfffffffe
	.align		4
        /*0010*/ 	.word	0x00000000
	.align		4
        /*0014*/ 	.word	0xfffffffd
	.align		4
        /*0018*/ 	.word	0x00000000
	.align		4
        /*001c*/ 	.word	0xfffffffc


//--------------------- .text._Z17BfsFrontierKernel8CSRGraphPjS0_S0_jS0_j --------------------------
	.section	.text._Z17BfsFrontierKernel8CSRGraphPjS0_S0_jS0_j,"ax",@progbits
	.align	128
        .global         _Z17BfsFrontierKernel8CSRGraphPjS0_S0_jS0_j
        .type           _Z17BfsFrontierKernel8CSRGraphPjS0_S0_jS0_j,@function
        .size           _Z17BfsFrontierKernel8CSRGraphPjS0_S0_jS0_j,(.L_x_9 - _Z17BfsFrontierKernel8CSRGraphPjS0_S0_jS0_j)
        .other          _Z17BfsFrontierKernel8CSRGraphPjS0_S0_jS0_j,@"STO_CUDA_ENTRY STV_DEFAULT"
_Z17BfsFrontierKernel8CSRGraphPjS0_S0_jS0_j:
.text._Z17BfsFrontierKernel8CSRGraphPjS0_S0_jS0_j:
[----:B------:R-:W-:Y:S01]  /*0000*/  LDC R1, c[0x0][0x37c] ;  /* 0x0000df00ff017b82 */ /* 0x000fe20000000800 */
[----:B------:R-:W0:Y:S07]  /*0010*/  S2R R11, SR_TID.X ;  /* 0x00000000000b7919 */ /* 0x000e2e0000002100 */
[----:B------:R-:W1:Y:S01]  /*0020*/  S2UR UR4, SR_CTAID.X ;  /* 0x00000000000479c3 */ /* 0x000e620000002500 */
[----:B------:R-:W2:Y:S01]  /*0030*/  LDCU UR5, c[0x0][0x3a8] ;  /* 0x00007500ff0577ac */ /* 0x000ea20008000800 */
[----:B------:R-:W-:Y:S01]  /*0040*/  BSSY.RECONVERGENT B0, `(.L_x_0) ;  /* 0x000004b000007945 */ /* 0x000fe20003800200 */
[----:B------:R-:W3:Y:S05]  /*0050*/  LDCU.64 UR6, c[0x0][0x358] ;  /* 0x00006b00ff0677ac */ /* 0x000eea0008000a00 */
[----:B------:R-:W1:Y:S01]  /*0060*/  LDC R0, c[0x0][0x360] ;  /* 0x0000d800ff007b82 */ /* 0x000e620000000800 */
[----:B0-----:R-:W-:-:S13]  /*0070*/  ISETP.NE.AND P0, PT, R11, RZ, PT ;  /* 0x000000ff0b00720c */ /* 0x001fda0003f05270 */
[----:B------:R-:W0:Y:S01]  /*0080*/  @!P0 S2R R3, SR_CgaCtaId ;  /* 0x0000000000038919 */ /* 0x000e220000008800 */
[----:B------:R-:W-:-:S04]  /*0090*/  @!P0 MOV R2, 0x400 ;  /* 0x0000040000028802 */ /* 0x000fc80000000f00 */
[----:B0-----:R-:W-:Y:S01]  /*00a0*/  @!P0 LEA R2, R3, R2, 0x18 ;  /* 0x0000000203028211 */ /* 0x001fe200078ec0ff */
[----:B-1----:R-:W-:-:S04]  /*00b0*/  IMAD R3, R0, UR4, R11 ;  /* 0x0000000400037c24 */ /* 0x002fc8000f8e020b */
[----:B------:R0:W-:Y:S01]  /*00c0*/  @!P0 STS [R2+0x8], RZ ;  /* 0x000008ff02008388 */ /* 0x0001e20000000800 */
[----:B------:R-:W-:Y:S01]  /*00d0*/  BAR.SYNC.DEFER_BLOCKING 0x0 ;  /* 0x0000000000007b1d */ /* 0x000fe20000010000 */
[----:B--2---:R-:W-:-:S13]  /*00e0*/  ISETP.GE.U32.AND P0, PT, R3, UR5, PT ;  /* 0x0000000503007c0c */ /* 0x004fda000bf06070 */
[----:B0--3--:R-:W-:Y:S05]  /*00f0*/  @P0 BRA `(.L_x_1) ;  /* 0x0000000000fc0947 */ /* 0x009fea0003800000 */
[----:B------:R-:W0:Y:S02]  /*0100*/  LDC.64 R4, c[0x0][0x398] ;  /* 0x0000e600ff047b82 */ /* 0x000e240000000a00 */
[----:B0-----:R-:W-:-:S06]  /*0110*/  IMAD.WIDE.U32 R4, R3, 0x4, R4 ;  /* 0x0000000403047825 */ /* 0x001fcc00078e0004 */
[----:B------:R-:W0:Y:S01]  /*0120*/  LDC.64 R2, c[0x0][0x380] ;  /* 0x0000e000ff027b82 */ /* 0x000e220000000a00 */
[----:B------:R-:W2:Y:S02]  /*0130*/  LDG.E R5, desc[UR6][R4.64] ;  /* 0x0000000604057981 */ /* 0x000ea4000c1e1900 */
[C---:B--2---:R-:W-:Y:S02]  /*0140*/  VIADD R9, R5.reuse, 0x1 ;  /* 0x0000000105097836 */ /* 0x044fe40000000000 */
[----:B0-----:R-:W-:-:S04]  /*0150*/  IMAD.WIDE.U32 R6, R5, 0x4, R2 ;  /* 0x0000000405067825 */ /* 0x001fc800078e0002 */
[----:B------:R-:W-:Y:S01]  /*0160*/  IMAD.WIDE.U32 R2, R9, 0x4, R2 ;  /* 0x0000000409027825 */ /* 0x000fe200078e0002 */
[----:B------:R-:W2:Y:S04]  /*0170*/  LDG.E R13, desc[UR6][R6.64] ;  /* 0x00000006060d7981 */ /* 0x000ea8000c1e1900 */
[----:B------:R-:W2:Y:S02]  /*0180*/  LDG.E R8, desc[UR6][R2.64] ;  /* 0x0000000602087981 */ /* 0x000ea4000c1e1900 */
[----:B--2---:R-:W-:-:S13]  /*0190*/  ISETP.GE.U32.AND P0, PT, R13, R8, PT ;  /* 0x000000080d00720c */ /* 0x004fda0003f06070 */
[----:B------:R-:W-:Y:S05]  /*01a0*/  @P0 BRA `(.L_x_1) ;  /* 0x0000000000d00947 */ /* 0x000fea0003800000 */
[----:B------:R-:W0:Y:S08]  /*01b0*/  LDC.64 R4, c[0x0][0x3a0] ;  /* 0x0000e800ff047b82 */ /* 0x000e300000000a00 */
[----:B------:R-:W1:Y:S08]  /*01c0*/  LDC.64 R6, c[0x0][0x388] ;  /* 0x0000e200ff067b82 */ /* 0x000e700000000a00 */
[----:B------:R-:W2:Y:S02]  /*01d0*/  LDC.64 R8, c[0x0][0x390] ;  /* 0x0000e400ff087b82 */ /* 0x000ea40000000a00 */
.L_x_4:
[----:B-12---:R-:W-:-:S06]  /*01e0*/  IMAD.WIDE.U32 R14, R13, 0x4, R6 ;  /* 0x000000040d0e7825 */ /* 0x006fcc00078e0006 */
[----:B------:R-:W2:Y:S01]  /*01f0*/  LDG.E R15, desc[UR6][R14.64] ;  /* 0x000000060e0f7981 */ /* 0x000ea2000c1e1900 */
[----:B------:R-:W1:Y:S01]  /*0200*/  LDC R19, c[0x0][0x3b8] ;  /* 0x0000ee00ff137b82 */ /* 0x000e620000000800 */
[----:B------:R-:W-:Y:S02]  /*0210*/  IMAD.MOV.U32 R18, RZ, RZ, -0x1 ;  /* 0xffffffffff127424 */ /* 0x000fe400078e00ff */
[----:B--2---:R-:W-:-:S06]  /*0220*/  IMAD.WIDE.U32 R16, R15, 0x4, R8 ;  /* 0x000000040f107825 */ /* 0x004fcc00078e0008 */
[----:B-1----:R-:W2:Y:S01]  /*0230*/  ATOMG.E.CAS.STRONG.GPU PT, R16, [R16], R18, R19 ;  /* 0x00000012101073a9 */ /* 0x002ea200001ee113 */
[----:B------:R-:W-:Y:S01]  /*0240*/  BSSY.RECONVERGENT B1, `(.L_x_2) ;  /* 0x0000026000017945 */ /* 0x000fe20003800200 */
[----:B--2---:R-:W-:-:S13]  /*0250*/  ISETP.NE.AND P0, PT, R16, -0x1, PT ;  /* 0xffffffff1000780c */ /* 0x004fda0003f05270 */
[----:B------:R-:W-:Y:S05]  /*0260*/  @P0 BRA `(.L_x_3) ;  /* 0x00000000008c0947 */ /* 0x000fea0003800000 */
[----:B------:R-:W1:Y:S01]  /*0270*/  S2R R12, SR_LANEID ;  /* 0x00000000000c7919 */ /* 0x000e620000000000 */
[----:B------:R-:W-:Y:S01]  /*0280*/  VOTEU.ANY UR4, UPT, PT ;  /* 0x0000000000047886 */ /* 0x000fe200038e0100 */
[----:B------:R-:W-:Y:S01]  /*0290*/  MOV R17, 0x400 ;  /* 0x0000040000117802 */ /* 0x000fe20000000f00 */
[----:B------:R-:W1:Y:S01]  /*02a0*/  FLO.U32 R21, UR4 ;  /* 0x0000000400157d00 */ /* 0x000e6200080e0000 */
[----:B------:R-:W2:Y:S03]  /*02b0*/  S2R R10, SR_CgaCtaId ;  /* 0x00000000000a7919 */ /* 0x000ea60000008800 */
[----:B------:R-:W-:Y:S01]  /*02c0*/  VIADD R19, R17, 0x8 ;  /* 0x0000000811137836 */ /* 0x000fe20000000000 */
[----:B------:R-:W3:Y:S03]  /*02d0*/  S2R R14, SR_LTMASK ;  /* 0x00000000000e7919 */ /* 0x000ee60000003900 */
[----:B------:R-:W4:Y:S01]  /*02e0*/  POPC R18, UR4 ;  /* 0x0000000400127d09 */ /* 0x000f220008000000 */
[----:B-1----:R-:W-:-:S02]  /*02f0*/  ISETP.EQ.U32.AND P0, PT, R21, R12, PT ;  /* 0x0000000c1500720c */ /* 0x002fc40003f02070 */
[----:B--2---:R-:W-:Y:S02]  /*0300*/  LEA R19, R10, R19, 0x18 ;  /* 0x000000130a137211 */ /* 0x004fe400078ec0ff */
[----:B---3--:R-:W-:-:S04]  /*0310*/  LOP3.LUT R20, R14, UR4, RZ, 0xc0, !PT ;  /* 0x000000040e147c12 */ /* 0x008fc8000f8ec0ff */
[----:B------:R-:W1:Y:S05]  /*0320*/  POPC R23, R20 ;  /* 0x0000001400177309 */ /* 0x000e6a0000000000 */
[----:B----4-:R-:W2:Y:S04]  /*0330*/  @P0 ATOMS.ADD R18, [R19], R18 ;  /* 0x000000121312038c */ /* 0x010ea80000000000 */
[----:B--2---:R-:W1:Y:S02]  /*0340*/  SHFL.IDX PT, R16, R18, R21, 0x1f ;  /* 0x00001f1512107589 */ /* 0x004e6400000e0000 */
[----:B-1----:R-:W-:-:S05]  /*0350*/  IMAD.IADD R16, R16, 0x1, R23 ;  /* 0x0000000110107824 */ /* 0x002fca00078e0217 */
[----:B------:R-:W-:-:S13]  /*0360*/  ISETP.GT.U32.AND P0, PT, R16, 0x1, PT ;  /* 0x000000011000780c */ /* 0x000fda0003f04070 */
[----:B------:R-:W-:-:S05]  /*0370*/  @!P0 LEA R23, R10, R17, 0x18 ;  /* 0x000000110a178211 */ /* 0x000fca00078ec0ff */
[----:B------:R-:W-:-:S05]  /*0380*/  @!P0 IMAD R16, R16, 0x4, R23 ;  /* 0x0000000410108824 */ /* 0x000fca00078e0217 */
[----:B------:R1:W-:Y:S01]  /*0390*/  @!P0 STS [R16], R15 ;  /* 0x0000000f10008388 */ /* 0x0003e20000000800 */
[----:B------:R-:W-:Y:S05]  /*03a0*/  @!P0 BRA `(.L_x_3) ;  /* 0x00000000003c8947 */ /* 0x000fea0003800000 */
[----:B------:R-:W-:Y:S01]  /*03b0*/  VOTEU.ANY UR4, UPT, PT ;  /* 0x0000000000047886 */ /* 0x000fe200038e0100 */
[----:B------:R-:W2:Y:S01]  /*03c0*/  LDC.64 R18, c[0x0][0x3b0] ;  /* 0x0000ec00ff127b82 */ /* 0x000ea20000000a00 */
[----:B------:R-:W3:Y:S08]  /*03d0*/  FLO.U32 R25, UR4 ;  /* 0x0000000400197d00 */ /* 0x000ef000080e0000 */
[----:B------:R-:W2:Y:S01]  /*03e0*/  POPC R23, UR4 ;  /* 0x0000000400177d09 */ /* 0x000ea20008000000 */
[----:B---3--:R-:W-:-:S13]  /*03f0*/  ISETP.EQ.U32.AND P0, PT, R25, R12, PT ;  /* 0x0000000c1900720c */ /* 0x008fda0003f02070 */
[----:B--2---:R-:W2:Y:S01]  /*0400*/  @P0 ATOMG.E.ADD.STRONG.GPU PT, R18, desc[UR6][R18.64], R23 ;  /* 0x80000017121209a8 */ /* 0x004ea200081ef106 */
[----:B------:R-:W-:Y:S02]  /*0410*/  LOP3.LUT R14, R14, UR4, RZ, 0xc0, !PT ;  /* 0x000000040e0e7c12 */ /* 0x000fe4000f8ec0ff */
[----:B------:R-:W-:Y:S01]  /*0420*/  LEA R27, R10, R17, 0x18 ;  /* 0x000000110a1b7211 */ /* 0x000fe200078ec0ff */
[----:B------:R-:W-:-:S03]  /*0430*/  IMAD.MOV.U32 R10, RZ, RZ, 0x2 ;  /* 0x00000002ff0a7424 */ /* 0x000fc600078e00ff */
[----:B------:R-:W3:Y:S02]  /*0440*/  POPC R14, R14 ;  /* 0x0000000e000e7309 */ /* 0x000ee40000000000 */
[----:B------:R-:W-:Y:S04]  /*0450*/  STS [R27+0x8], R10 ;  /* 0x0000080a1b007388 */ /* 0x000fe80000000800 */
[----:B--2---:R-:W3:Y:S02]  /*0460*/  SHFL.IDX PT, R21, R18, R25, 0x1f ;  /* 0x00001f1912157589 */ /* 0x004ee400000e0000 */
[----:B---3--:R-:W-:-:S04]  /*0470*/  IMAD.IADD R21, R21, 0x1, R14 ;  /* 0x0000000115157824 */ /* 0x008fc800078e020e */
[----:B01----:R-:W-:-:S05]  /*0480*/  IMAD.WIDE.U32 R16, R21, 0x4, R4 ;  /* 0x0000000415107825 */ /* 0x003fca00078e0004 */
[----:B------:R2:W-:Y:S02]  /*0490*/  STG.E desc[UR6][R16.64], R15 ;  /* 0x0000000f10007986 */ /* 0x0005e4000c101906 */
.L_x_3:
[----:B------:R-:W-:Y:S05]  /*04a0*/  BSYNC.RECONVERGENT B1 ;  /* 0x0000000000017941 */ /* 0x000fea0003800200 */
.L_x_2:
[----:B------:R-:W3:Y:S01]  /*04b0*/  LDG.E R10, desc[UR6][R2.64] ;  /* 0x00000006020a7981 */ /* 0x000ee2000c1e1900 */
[----:B------:R-:W-:-:S05]  /*04c0*/  VIADD R13, R13, 0x1 ;  /* 0x000000010d0d7836 */ /* 0x000fca0000000000 */
[----:B---3--:R-:W-:-:S13]  /*04d0*/  ISETP.GE.U32.AND P0, PT, R13, R10, PT ;  /* 0x0000000a0d00720c */ /* 0x008fda0003f06070 */
[----:B------:R-:W-:Y:S05]  /*04e0*/  @!P0 BRA `(.L_x_4) ;  /* 0xfffffffc003c8947 */ /* 0x000fea000383ffff */
.L_x_1:
[----:B------:R-:W-:Y:S05]  /*04f0*/  BSYNC.RECONVERGENT B0 ;  /* 0x0000000000007941 */ /* 0x000fea0003800200 */
.L_x_0:
[----:B------:R-:W-:Y:S01]  /*0500*/  BAR.SYNC.DEFER_BLOCKING 0x0 ;  /* 0x0000000000007b1d */ /* 0x000fe20000010000 */
[----:B------:R-:W-:-:S05]  /*0510*/  ISETP.NE.AND P0, PT, R11, RZ, PT ;  /* 0x000000ff0b00720c */ /* 0x000fca0003f05270 */
[----:B------:R-:W-:Y:S08]  /*0520*/  BSSY.RECONVERGENT B0, `(.L_x_5) ;  /* 0x0000014000007945 */ /* 0x000ff00003800200 */
[----:B------:R-:W-:Y:S05]  /*0530*/  @P0 BRA `(.L_x_6) ;  /* 0x0000000000480947 */ /* 0x000fea0003800000 */
[----:B------:R-:W3:Y:S01]  /*0540*/  S2UR UR5, SR_CgaCtaId ;  /* 0x00000000000579c3 */ /* 0x000ee20000008800 */
[----:B------:R-:W-:Y:S01]  /*0550*/  UMOV UR4, 0x400 ;  /* 0x0000040000047882 */ /* 0x000fe20000000000 */
[----:B0-----:R-:W0:Y:S06]  /*0560*/  S2R R5, SR_LANEID ;  /* 0x0000000000057919 */ /* 0x001e2c0000000000 */
[----:B------:R-:W4:Y:S01]  /*0570*/  LDC.64 R2, c[0x0][0x3b0] ;  /* 0x0000ec00ff027b82 */ /* 0x000f220000000a00 */
[----:B---3--:R-:W-:-:S03]  /*0580*/  ULEA UR4, UR5, UR4, 0x18 ;  /* 0x0000000405047291 */ /* 0x008fc6000f8ec0ff */
[----:B------:R-:W-:Y:S02]  /*0590*/  VOTEU.ANY UR5, UPT, PT ;  /* 0x0000000000057886 */ /* 0x000fe400038e0100 */
[----:B------:R-:W0:Y:S01]  /*05a0*/  FLO.U32 R6, UR5 ;  /* 0x0000000500067d00 */ /* 0x000e2200080e0000 */
[----:B------:R-:W-:-:S03]  /*05b0*/  UPOPC UR8, UR5 ;  /* 0x00000005000872bf */ /* 0x000fc60008000000 */
[----:B------:R-:W3:Y:S01]  /*05c0*/  LDS R4, [UR4+0x8] ;  /* 0x00000804ff047984 */ /* 0x000ee20008000800 */
[----:B0-----:R-:W-:Y:S02]  /*05d0*/  ISETP.EQ.U32.AND P0, PT, R6, R5, PT ;  /* 0x000000050600720c */ /* 0x001fe40003f02070 */
[----:B---3--:R-:W-:-:S11]  /*05e0*/  IMAD R5, R4, UR8, RZ ;  /* 0x0000000804057c24 */ /* 0x008fd6000f8e02ff */
[----:B----4-:R-:W3:Y:S01]  /*05f0*/  @P0 ATOMG.E.ADD.STRONG.GPU PT, R3, desc[UR6][R2.64], R5 ;  /* 0x80000005020309a8 */ /* 0x010ee200081ef106 */
[----:B------:R-:W0:Y:S02]  /*0600*/  S2R R8, SR_LTMASK ;  /* 0x0000000000087919 */ /* 0x000e240000003900 */
[----:B0-----:R-:W-:-:S06]  /*0610*/  LOP3.LUT R8, R8, UR5, RZ, 0xc0, !PT ;  /* 0x0000000508087c12 */ /* 0x001fcc000f8ec0ff */
[----:B------:R-:W0:Y:S01]  /*0620*/  POPC R8, R8 ;  /* 0x0000000800087309 */ /* 0x000e220000000000 */
[----:B---3--:R-:W0:Y:S02]  /*0630*/  SHFL.IDX PT, R7, R3, R6, 0x1f ;  /* 0x00001f0603077589 */ /* 0x008e2400000e0000 */
[----:B0-----:R-:W-:-:S05]  /*0640*/  IMAD R4, R4, R8, R7 ;  /* 0x0000000804047224 */ /* 0x001fca00078e0207 */
[----:B------:R3:W-:Y:S02]  /*0650*/  STS [UR4+0xc], R4 ;  /* 0x00000c04ff007988 */ /* 0x0007e40008000804 */
.L_x_6:
[----:B------:R-:W-:Y:S05]  /*0660*/  BSYNC.RECONVERGENT B0 ;  /* 0x0000000000007941 */ /* 0x000fea0003800200 */
.L_x_5:
[----:B------:R-:W4:Y:S08]  /*0670*/  S2UR UR5, SR_CgaCtaId ;  /* 0x00000000000579c3 */ /* 0x000f300000008800 */
[----:B------:R-:W-:Y:S06]  /*0680*/  BAR.SYNC.DEFER_BLOCKING 0x0 ;  /* 0x0000000000007b1d */ /* 0x000fec0000010000 */
[----:B------:R-:W-:-:S02]  /*0690*/  UMOV UR4, 0x400 ;  /* 0x0000040000047882 */ /* 0x000fc40000000000 */
[----:B----4-:R-:W-:-:S09]  /*06a0*/  ULEA UR4, UR5, UR4, 0x18 ;  /* 0x0000000405047291 */ /* 0x010fd2000f8ec0ff */
[----:B------:R-:W4:Y:S02]  /*06b0*/  LDS.64 R6, [UR4+0x8] ;  /* 0x00000804ff067984 */ /* 0x000f240008000a00 */
[----:B----4-:R-:W-:-:S13]  /*06c0*/  ISETP.GE.U32.AND P0, PT, R11, R6, PT ;  /* 0x000000060b00720c */ /* 0x010fda0003f06070 */
[----:B------:R-:W-:Y:S05]  /*06d0*/  @P0 EXIT ;  /* 0x000000000000094d */ /* 0x000fea0003800000 */
[----:B0--3--:R-:W0:Y:S02]  /*06e0*/  LDC.64 R4, c[0x0][0x3a0] ;  /* 0x0000e800ff047b82 */ /* 0x009e240000000a00 */
.L_x_7:
[C---:B------:R-:W-:Y:S01]  /*06f0*/  LEA R8, R11.reuse, UR4, 0x2 ;  /* 0x000000040b087c11 */ /* 0x040fe2000f8e10ff */
[----:B---3--:R-:W-:Y:S02]  /*0700*/  IMAD.IADD R3, R11, 0x1, R7 ;  /* 0x000000010b037824 */ /* 0x008fe400078e0207 */
[----:B------:R-:W-:Y:S02]  /*0710*/  IMAD.IADD R11, R0, 0x1, R11 ;  /* 0x00000001000b7824 */ /* 0x000fe400078e020b */
[----:B------:R-:W3:Y:S01]  /*0720*/  LDS R9, [R8] ;  /* 0x0000000008097984 */ /* 0x000ee20000000800 */
[----:B0-----:R-:W-:Y:S02]  /*0730*/  IMAD.WIDE.U32 R2, R3, 0x4, R4 ;  /* 0x0000000403027825 */ /* 0x001fe400078e0004 */
[----:B------:R-:W-:-:S03]  /*0740*/  ISETP.GE.U32.AND P0, PT, R11, R6, PT ;  /* 0x000000060b00720c */ /* 0x000fc60003f06070 */
[----:B---3--:R3:W-:Y:S10]  /*0750*/  STG.E desc[UR6][R2.64], R9 ;  /* 0x0000000902007986 */ /* 0x0087f4000c101906 */
[----:B------:R-:W-:Y:S05]  /*0760*/  @!P0 BRA `(.L_x_7) ;  /* 0xfffffffc00e08947 */ /* 0x000fea000383ffff */
[----:B------:R-:W-:Y:S05]  /*0770*/  EXIT ;  /* 0x000000000000794d */ /* 0x000fea0003800000 */
.L_x_8:
[----:B------:R-:W-:-:S00]  /*0780*/  BRA `(.L_x_8) ;  /* 0xfffffffc00fc7947 */ /* 0x000fc0000383ffff */
[----:B------:R-:W-:-:S00]  /*0790*/  NOP ;  /* 0x0000000000007918 */ /* 0x000fc00000000000 */
        /* <DEDUP_REMOVED lines=14> */
.L_x_9:


//--------------------- .nv.shared._Z17BfsFrontierKernel8CSRGraphPjS0_S0_jS0_j --------------------------
	.section	.nv.shared._Z17BfsFrontierKernel8CSRGraphPjS0_S0_jS0_j,"aw",@nobits
	.sectionflags	@""
	.align	4
.nv.shared._Z17BfsFrontierKernel8CSRGraphPjS0_S0_jS0_j:
	.zero		1040


//--------------------- .nv.shared.reserved.0     --------------------------
	.section	.nv.shared.reserved.0,"aw",@nobits
	.weak		__nv_reservedSMEM_offset_0_alias
	.size		__nv_reservedSMEM_offset_0_alias, 0, 64
	.other		__nv_reservedSMEM_offset_0_alias,@"STO_CUDA_RESERVED_SHARED STV_DEFAULT"
__nv_reservedSMEM_offset_0_alias:
	.zero		0
	.zero		64


//--------------------- .nv.constant0._Z17BfsFrontierKernel8CSRGraphPjS0_S0_jS0_j --------------------------
	.section	.nv.constant0._Z17BfsFrontierKernel8CSRGraphPjS0_S0_jS0_j,"a",@progbits
	.sectionflags	@""
	.align	4
.nv.constant0._Z17BfsFrontierKernel8CSRGraphPjS0_S0_jS0_j:
	.zero		956


//--------------------- SYMBOLS --------------------------

	.type		.nv.reservedSmem.offset0,@object
	.size		.nv.reservedSmem.offset0,0x4
	.type		.nv.reservedSmem.cap,@object
	.size		.nv.reservedSmem.cap,0x4
